//
// Generated by NVIDIA NVVM Compiler
//
// Compiler Build ID: CL-36424714
// Cuda compilation tools, release 13.0, V13.0.88
// Based on NVVM 20.0.0
//

.version 9.0
.target sm_100
.address_size 64

	// .globl	_Z23mse_loss_forward_kernelPKfS0_Pfi
// _ZZ23mse_loss_forward_kernelPKfS0_PfiE12partial_sums has been demoted

.visible .entry _Z23mse_loss_forward_kernelPKfS0_Pfi(
	.param .u64 .ptr .align 1 _Z23mse_loss_forward_kernelPKfS0_Pfi_param_0,
	.param .u64 .ptr .align 1 _Z23mse_loss_forward_kernelPKfS0_Pfi_param_1,
	.param .u64 .ptr .align 1 _Z23mse_loss_forward_kernelPKfS0_Pfi_param_2,
	.param .u32 _Z23mse_loss_forward_kernelPKfS0_Pfi_param_3
)
{
	.reg .pred 	%p<6>;
	.reg .b32 	%r<15>;
	.reg .b32 	%f<9>;
	.reg .b64 	%rd<12>;
	// demoted variable
	.shared .align 4 .b8 _ZZ23mse_loss_forward_kernelPKfS0_PfiE12partial_sums[1024];
	ld.param.u64 	%rd1, [_Z23mse_loss_forward_kernelPKfS0_Pfi_param_0];
	ld.param.u64 	%rd2, [_Z23mse_loss_forward_kernelPKfS0_Pfi_param_1];
	ld.param.u64 	%rd3, [_Z23mse_loss_forward_kernelPKfS0_Pfi_param_2];
	ld.param.u32 	%r8, [_Z23mse_loss_forward_kernelPKfS0_Pfi_param_3];
	mov.u32 	%r1, %ctaid.x;
	mov.u32 	%r14, %ntid.x;
	mov.u32 	%r3, %tid.x;
	mad.lo.s32 	%r4, %r1, %r14, %r3;
	setp.ge.s32 	%p1, %r4, %r8;
	shl.b32 	%r9, %r3, 2;
	mov.u32 	%r10, _ZZ23mse_loss_forward_kernelPKfS0_PfiE12partial_sums;
	add.s32 	%r5, %r10, %r9;
	@%p1 bra 	$L__BB0_2;
	cvta.to.global.u64 	%rd4, %rd1;
	cvta.to.global.u64 	%rd5, %rd2;
	mul.wide.s32 	%rd6, %r4, 4;
	add.s64 	%rd7, %rd4, %rd6;
	ld.global.f32 	%f1, [%rd7];
	add.s64 	%rd8, %rd5, %rd6;
	ld.global.f32 	%f2, [%rd8];
	sub.f32 	%f3, %f1, %f2;
	mul.f32 	%f4, %f3, %f3;
	st.shared.f32 	[%r5], %f4;
	bra.uni 	$L__BB0_3;
$L__BB0_2:
	mov.b32 	%r11, 0;
	st.shared.u32 	[%r5], %r11;
$L__BB0_3:
	bar.sync 	0;
	setp.lt.u32 	%p2, %r14, 2;
	@%p2 bra 	$L__BB0_7;
$L__BB0_4:
	shr.u32 	%r7, %r14, 1;
	setp.ge.u32 	%p3, %r3, %r7;
	@%p3 bra 	$L__BB0_6;
	shl.b32 	%r12, %r7, 2;
	add.s32 	%r13, %r5, %r12;
	ld.shared.f32 	%f5, [%r13];
	ld.shared.f32 	%f6, [%r5];
	add.f32 	%f7, %f5, %f6;
	st.shared.f32 	[%r5], %f7;
$L__BB0_6:
	bar.sync 	0;
	setp.gt.u32 	%p4, %r14, 3;
	mov.u32 	%r14, %r7;
	@%p4 bra 	$L__BB0_4;
$L__BB0_7:
	setp.ne.s32 	%p5, %r3, 0;
	@%p5 bra 	$L__BB0_9;
	ld.shared.f32 	%f8, [_ZZ23mse_loss_forward_kernelPKfS0_PfiE12partial_sums];
	cvta.to.global.u64 	%rd9, %rd3;
	mul.wide.u32 	%rd10, %r1, 4;
	add.s64 	%rd11, %rd9, %rd10;
	st.global.f32 	[%rd11], %f8;
$L__BB0_9:
	ret;

}
	// .globl	_Z24mse_loss_backward_kernelPKfS0_Pfi
.visible .entry _Z24mse_loss_backward_kernelPKfS0_Pfi(
	.param .u64 .ptr .align 1 _Z24mse_loss_backward_kernelPKfS0_Pfi_param_0,
	.param .u64 .ptr .align 1 _Z24mse_loss_backward_kernelPKfS0_Pfi_param_1,
	.param .u64 .ptr .align 1 _Z24mse_loss_backward_kernelPKfS0_Pfi_param_2,
	.param .u32 _Z24mse_loss_backward_kernelPKfS0_Pfi_param_3
)
{
	.reg .pred 	%p<2>;
	.reg .b32 	%r<6>;
	.reg .b32 	%f<7>;
	.reg .b64 	%rd<11>;

	ld.param.u64 	%rd1, [_Z24mse_loss_backward_kernelPKfS0_Pfi_param_0];
	ld.param.u64 	%rd2, [_Z24mse_loss_backward_kernelPKfS0_Pfi_param_1];
	ld.param.u64 	%rd3, [_Z24mse_loss_backward_kernelPKfS0_Pfi_param_2];
	ld.param.u32 	%r2, [_Z24mse_loss_backward_kernelPKfS0_Pfi_param_3];
	mov.u32 	%r3, %ctaid.x;
	mov.u32 	%r4, %ntid.x;
	mov.u32 	%r5, %tid.x;
	mad.lo.s32 	%r1, %r3, %r4, %r5;
	setp.ge.s32 	%p1, %r1, %r2;
	@%p1 bra 	$L__BB1_2;
	cvta.to.global.u64 	%rd4, %rd1;
	cvta.to.global.u64 	%rd5, %rd2;
	cvta.to.global.u64 	%rd6, %rd3;
	mul.wide.s32 	%rd7, %r1, 4;
	add.s64 	%rd8, %rd4, %rd7;
	ld.global.f32 	%f1, [%rd8];
	add.s64 	%rd9, %rd5, %rd7;
	ld.global.f32 	%f2, [%rd9];
	sub.f32 	%f3, %f1, %f2;
	add.f32 	%f4, %f3, %f3;
	cvt.rn.f32.s32 	%f5, %r2;
	div.rn.f32 	%f6, %f4, %f5;
	add.s64 	%rd10, %rd6, %rd7;
	st.global.f32 	[%rd10], %f6;
$L__BB1_2:
	ret;

}


// ===== COMPILED SASS (sm_100) =====

	.target	sm_100

	.elftype	@"ET_EXEC"


//--------------------- .note.nv.tkinfo           --------------------------
	.section	.note.nv.tkinfo,"",@"SHT_NOTE"
	.sectionflags	@"SHF_NOTE_NV_TKINFO"
	.tkinfo
        /*0018*/ 	.word	0x00000002
        /*0030*/ 	.string	""
        /*0030*/ 	.string	"ptxas"
        /*0030*/ 	.string	"Cuda compilation tools, release 13.0, V13.0.88"
        /*0030*/ 	.string	"Build cuda_13.0.r13.0/compiler.36424714_0"
        /*0030*/ 	.string	"-arch sm_100 -m 64 "



//--------------------- .note.nv.cuinfo           --------------------------
	.section	.note.nv.cuinfo,"",@"SHT_NOTE"
	.sectionflags	@"SHF_NOTE_NV_CUINFO"
        /*0018*/ 	.short	0x0002
        /*001a*/ 	.short	0x0064
        /*001c*/ 	.short	0x0082
	.zero		2


//--------------------- .nv.info                  --------------------------
	.section	.nv.info,"",@"SHT_CUDA_INFO"
	.align	4


	//----- nvinfo : EIATTR_REGCOUNT
	.align		4
        /*0000*/ 	.byte	0x04, 0x2f
        /*0002*/ 	.short	(.L_1 - .L_0)
	.align		4
.L_0:
        /*0004*/ 	.word	index@(_Z23mse_loss_forward_kernelPKfS0_Pfi)
        /*0008*/ 	.word	0x0000000c


	//----- nvinfo : EIATTR_FRAME_SIZE
	.align		4
.L_1:
        /*000c*/ 	.byte	0x04, 0x11
        /*000e*/ 	.short	(.L_3 - .L_2)
	.align		4
.L_2:
        /*0010*/ 	.word	index@(_Z23mse_loss_forward_kernelPKfS0_Pfi)
        /*0014*/ 	.word	0x00000000


	//----- nvinfo : EIATTR_REGCOUNT
	.align		4
.L_3:
        /*0018*/ 	.byte	0x04, 0x2f
        /*001a*/ 	.short	(.L_5 - .L_4)
	.align		4
.L_4:
        /*001c*/ 	.word	index@(_Z24mse_loss_backward_kernelPKfS0_Pfi)
        /*0020*/ 	.word	0x00000010


	//----- nvinfo : EIATTR_FRAME_SIZE
	.align		4
.L_5:
        /*0024*/ 	.byte	0x04, 0x11
        /*0026*/ 	.short	(.L_7 - .L_6)
	.align		4
.L_6:
        /*0028*/ 	.word	index@($__internal_0_$__cuda_sm3x_div_rn_noftz_f32_slowpath)
        /*002c*/ 	.word	0x00000000


	//----- nvinfo : EIATTR_FRAME_SIZE
	.align		4
.L_7:
        /*0030*/ 	.byte	0x04, 0x11
        /*0032*/ 	.short	(.L_9 - .L_8)
	.align		4
.L_8:
        /*0034*/ 	.word	index@(_Z24mse_loss_backward_kernelPKfS0_Pfi)
        /*0038*/ 	.word	0x00000000


	//----- nvinfo : EIATTR_MIN_STACK_SIZE
	.align		4
.L_9:
        /*003c*/ 	.byte	0x04, 0x12
        /*003e*/ 	.short	(.L_11 - .L_10)
	.align		4
.L_10:
        /*0040*/ 	.word	index@(_Z24mse_loss_backward_kernelPKfS0_Pfi)
        /*0044*/ 	.word	0x00000000


	//----- nvinfo : EIATTR_MIN_STACK_SIZE
	.align		4
.L_11:
        /*0048*/ 	.byte	0x04, 0x12
        /*004a*/ 	.short	(.L_13 - .L_12)
	.align		4
.L_12:
        /*004c*/ 	.word	index@(_Z23mse_loss_forward_kernelPKfS0_Pfi)
        /*0050*/ 	.word	0x00000000
.L_13:


//--------------------- .nv.compat                --------------------------
	.section	.nv.compat,"",@"SHT_CUDA_COMPAT_INFO"
	.align	4
        /*0000*/ 	.byte	0x02, 0x09, 0x00, 0x00, 0x02, 0x02, 0x01, 0x00, 0x02, 0x05, 0x05, 0x00, 0x03, 0x07, 0x01, 0x01
        /*0010*/ 	.byte	0x02, 0x03, 0x00, 0x00, 0x02, 0x06, 0x01, 0x00, 0x04, 0x0b, 0x08, 0x00, 0x01, 0x00, 0x00, 0x00
        /*0020*/ 	.byte	0x00, 0x00, 0x00, 0x00


//--------------------- .nv.info._Z24mse_loss_backward_kernelPKfS0_Pfi --------------------------
	.section	.nv.info._Z24mse_loss_backward_kernelPKfS0_Pfi,"",@"SHT_CUDA_INFO"
	.sectionflags	@""
	.align	4


	//----- nvinfo : EIATTR_CUDA_API_VERSION
	.align		4
        /*0000*/ 	.byte	0x04, 0x37
        /*0002*/ 	.short	(.L_15 - .L_14)
.L_14:
        /*0004*/ 	.word	0x00000082


	//----- nvinfo : EIATTR_KPARAM_INFO
	.align		4
.L_15:
        /*0008*/ 	.byte	0x04, 0x17
        /*000a*/ 	.short	(.L_17 - .L_16)
.L_16:
        /*000c*/ 	.word	0x00000000
        /*0010*/ 	.short	0x0003
        /*0012*/ 	.short	0x0018
        /*0014*/ 	.byte	0x00, 0xf0, 0x11, 0x00


	//----- nvinfo : EIATTR_KPARAM_INFO
	.align		4
.L_17:
        /*0018*/ 	.byte	0x04, 0x17
        /*001a*/ 	.short	(.L_19 - .L_18)
.L_18:
        /*001c*/ 	.word	0x00000000
        /*0020*/ 	.short	0x0002
        /*0022*/ 	.short	0x0010
        /*0024*/ 	.byte	0x00, 0xf5, 0x21, 0x00


	//----- nvinfo : EIATTR_KPARAM_INFO
	.align		4
.L_19:
        /*0028*/ 	.byte	0x04, 0x17
        /*002a*/ 	.short	(.L_21 - .L_20)
.L_20:
        /*002c*/ 	.word	0x00000000
        /*0030*/ 	.short	0x0001
        /*0032*/ 	.short	0x0008
        /*0034*/ 	.byte	0x00, 0xf5, 0x21, 0x00


	//----- nvinfo : EIATTR_KPARAM_INFO
	.align		4
.L_21:
        /*0038*/ 	.byte	0x04, 0x17
        /*003a*/ 	.short	(.L_23 - .L_22)
.L_22:
        /*003c*/ 	.word	0x00000000
        /*0040*/ 	.short	0x0000
        /*0042*/ 	.short	0x0000
        /*0044*/ 	.byte	0x00, 0xf5, 0x21, 0x00


	//----- nvinfo : EIATTR_SPARSE_MMA_MASK
	.align		4
.L_23:
        /*0048*/ 	.byte	0x03, 0x50
        /*004a*/ 	.short	0x0000


	//----- nvinfo : EIATTR_MAXREG_COUNT
	.align		4
        /*004c*/ 	.byte	0x03, 0x1b
        /*004e*/ 	.short	0x00ff


	//----- nvinfo : EIATTR_MERCURY_ISA_VERSION
	.align		4
        /*0050*/ 	.byte	0x03, 0x5f
        /*0052*/ 	.short	0x0101


	//----- nvinfo : EIATTR_VRC_CTA_INIT_COUNT
	.align		4
        /*0054*/ 	.byte	0x02, 0x4a
	.zero		1
	.zero		1


	//----- nvinfo : EIATTR_EXIT_INSTR_OFFSETS
	.align		4
        /*0058*/ 	.byte	0x04, 0x1c
        /*005a*/ 	.short	(.L_25 - .L_24)


	//   ....[0]....
.L_24:
        /*005c*/ 	.word	0x00000070


	//   ....[1]....
        /*0060*/ 	.word	0x00000220


	//----- nvinfo : EIATTR_CRS_STACK_SIZE
	.align		4
.L_25:
        /*0064*/ 	.byte	0x04, 0x1e
        /*0066*/ 	.short	(.L_27 - .L_26)
.L_26:
        /*0068*/ 	.word	0x00000000


	//----- nvinfo : EIATTR_CBANK_PARAM_SIZE
	.align		4
.L_27:
        /*006c*/ 	.byte	0x03, 0x19
        /*006e*/ 	.short	0x001c


	//----- nvinfo : EIATTR_PARAM_CBANK
	.align		4
        /*0070*/ 	.byte	0x04, 0x0a
        /*0072*/ 	.short	(.L_29 - .L_28)
	.align		4
.L_28:
        /*0074*/ 	.word	index@(.nv.constant0._Z24mse_loss_backward_kernelPKfS0_Pfi)
        /*0078*/ 	.short	0x0380
        /*007a*/ 	.short	0x001c


	//----- nvinfo : EIATTR_SW_WAR
	.align		4
.L_29:
        /*007c*/ 	.byte	0x04, 0x36
        /*007e*/ 	.short	(.L_31 - .L_30)
.L_30:
        /*0080*/ 	.word	0x00000008
.L_31:


//--------------------- .nv.info._Z23mse_loss_forward_kernelPKfS0_Pfi --------------------------
	.section	.nv.info._Z23mse_loss_forward_kernelPKfS0_Pfi,"",@"SHT_CUDA_INFO"
	.sectionflags	@""
	.align	4


	//----- nvinfo : EIATTR_CUDA_API_VERSION
	.align		4
        /*0000*/ 	.byte	0x04, 0x37
        /*0002*/ 	.short	(.L_33 - .L_32)
.L_32:
        /*0004*/ 	.word	0x00000082


	//----- nvinfo : EIATTR_KPARAM_INFO
	.align		4
.L_33:
        /*0008*/ 	.byte	0x04, 0x17
        /*000a*/ 	.short	(.L_35 - .L_34)
.L_34:
        /*000c*/ 	.word	0x00000000
        /*0010*/ 	.short	0x0003
        /*0012*/ 	.short	0x0018
        /*0014*/ 	.byte	0x00, 0xf0, 0x11, 0x00


	//----- nvinfo : EIATTR_KPARAM_INFO
	.align		4
.L_35:
        /*0018*/ 	.byte	0x04, 0x17
        /*001a*/ 	.short	(.L_37 - .L_36)
.L_36:
        /*001c*/ 	.word	0x00000000
        /*0020*/ 	.short	0x0002
        /*0022*/ 	.short	0x0010
        /*0024*/ 	.byte	0x00, 0xf5, 0x21, 0x00


	//----- nvinfo : EIATTR_KPARAM_INFO
	.align		4
.L_37:
        /*0028*/ 	.byte	0x04, 0x17
        /*002a*/ 	.short	(.L_39 - .L_38)
.L_38:
        /*002c*/ 	.word	0x00000000
        /*0030*/ 	.short	0x0001
        /*0032*/ 	.short	0x0008
        /*0034*/ 	.byte	0x00, 0xf5, 0x21, 0x00


	//----- nvinfo : EIATTR_KPARAM_INFO
	.align		4
.L_39:
        /*0038*/ 	.byte	0x04, 0x17
        /*003a*/ 	.short	(.L_41 - .L_40)
.L_40:
        /*003c*/ 	.word	0x00000000
        /*0040*/ 	.short	0x0000
        /*0042*/ 	.short	0x0000
        /*0044*/ 	.byte	0x00, 0xf5, 0x21, 0x00


	//----- nvinfo : EIATTR_SPARSE_MMA_MASK
	.align		4
.L_41:
        /*0048*/ 	.byte	0x03, 0x50
        /*004a*/ 	.short	0x0000


	//----- nvinfo : EIATTR_MAXREG_COUNT
	.align		4
        /*004c*/ 	.byte	0x03, 0x1b
        /*004e*/ 	.short	0x00ff


	//----- nvinfo : EIATTR_NUM_BARRIERS
	.align		4
        /*0050*/ 	.byte	0x02, 0x4c
        /*0052*/ 	.byte	0x01
	.zero		1


	//----- nvinfo : EIATTR_MERCURY_ISA_VERSION
	.align		4
        /*0054*/ 	.byte	0x03, 0x5f
        /*0056*/ 	.short	0x0101


	//----- nvinfo : EIATTR_VRC_CTA_INIT_COUNT
	.align		4
        /*0058*/ 	.byte	0x02, 0x4a
	.zero		1
	.zero		1


	//----- nvinfo : EIATTR_EXIT_INSTR_OFFSETS
	.align		4
        /*005c*/ 	.byte	0x04, 0x1c
        /*005e*/ 	.short	(.L_43 - .L_42)


	//   ....[0]....
.L_42:
        /*0060*/ 	.word	0x00000260


	//   ....[1]....
        /*0064*/ 	.word	0x000002e0


	//----- nvinfo : EIATTR_CBANK_PARAM_SIZE
	.align		4
.L_43:
        /*0068*/ 	.byte	0x03, 0x19
        /*006a*/ 	.short	0x001c


	//----- nvinfo : EIATTR_PARAM_CBANK
	.align		4
        /*006c*/ 	.byte	0x04, 0x0a
        /*006e*/ 	.short	(.L_45 - .L_44)
	.align		4
.L_44:
        /*0070*/ 	.word	index@(.nv.constant0._Z23mse_loss_forward_kernelPKfS0_Pfi)
        /*0074*/ 	.short	0x0380
        /*0076*/ 	.short	0x001c


	//----- nvinfo : EIATTR_SW_WAR
	.align		4
.L_45:
        /*0078*/ 	.byte	0x04, 0x36
        /*007a*/ 	.short	(.L_47 - .L_46)
.L_46:
        /*007c*/ 	.word	0x00000008
.L_47:


//--------------------- .nv.callgraph             --------------------------
	.section	.nv.callgraph,"",@"SHT_CUDA_CALLGRAPH"
	.align	4
	.sectionentsize	8
	.align		4
        /*0000*/ 	.word	0x00000000
	.align		4
        /*0004*/ 	.word	0xffffffff
	.align		4
        /*0008*/ 	.word	0x00000000
	.align		4
        /*000c*/ 	.word	0xfffffffe
	.align		4
        /*0010*/ 	.word	0x00000000
	.align		4
        /*0014*/ 	.word	0xfffffffd
	.align		4
        /*0018*/ 	.word	0x00000000
	.align		4
        /*001c*/ 	.word	0xfffffffc


//--------------------- .text._Z24mse_loss_backward_kernelPKfS0_Pfi --------------------------
	.section	.text._Z24mse_loss_backward_kernelPKfS0_Pfi,"ax",@progbits
	.align	128
        .global         _Z24mse_loss_backward_kernelPKfS0_Pfi
        .type           _Z24mse_loss_backward_kernelPKfS0_Pfi,@function
        .size           _Z24mse_loss_backward_kernelPKfS0_Pfi,(.L_x_17 - _Z24mse_loss_backward_kernelPKfS0_Pfi)
        .other          _Z24mse_loss_backward_kernelPKfS0_Pfi,@"STO_CUDA_ENTRY STV_DEFAULT"
_Z24mse_loss_backward_kernelPKfS0_Pfi:
.text._Z24mse_loss_backward_kernelPKfS0_Pfi:
[----:B------:R-:W-:Y:S01]  /*0000*/  LDC R1, c[0x0][0x37c] ;  /* 0x0000df00ff017b82 */ /* 0x000fe20000000800 */
[----:B------:R-:W0:Y:S07]  /*0010*/  S2R R3, SR_TID.X ;  /* 0x0000000000037919 */ /* 0x000e2e0000002100 */
[----:B------:R-:W0:Y:S01]  /*0020*/  S2UR UR4, SR_CTAID.X ;  /* 0x00000000000479c3 */ /* 0x000e220000002500 */
[----:B------:R-:W1:Y:S07]  /*0030*/  LDCU UR6, c[0x0][0x398] ;  /* 0x00007300ff0677ac */ /* 0x000e6e0008000800 */
[----:B------:R-:W0:Y:S02]  /*0040*/  LDC R2, c[0x0][0x360] ;  /* 0x0000d800ff027b82 */ /* 0x000e240000000800 */
[----:B0-----:R-:W-:-:S05]  /*0050*/  IMAD R2, R2, UR4, R3 ;  /* 0x0000000402027c24 */ /* 0x001fca000f8e0203 */
[----:B-1----:R-:W-:-:S13]  /*0060*/  ISETP.GE.AND P0, PT, R2, UR6, PT ;  /* 0x0000000602007c0c */ /* 0x002fda000bf06270 */
[----:B------:R-:W-:Y:S05]  /*0070*/  @P0 EXIT ;  /* 0x000000000000094d */ /* 0x000fea0003800000 */
[----:B------:R-:W0:Y:S01]  /*0080*/  LDC.64 R4, c[0x0][0x380] ;  /* 0x0000e000ff047b82 */ /* 0x000e220000000a00 */
[----:B------:R-:W1:Y:S07]  /*0090*/  LDCU.64 UR4, c[0x0][0x358] ;  /* 0x00006b00ff0477ac */ /* 0x000e6e0008000a00 */
[----:B------:R-:W2:Y:S01]  /*00a0*/  LDC.64 R6, c[0x0][0x388] ;  /* 0x0000e200ff067b82 */ /* 0x000ea20000000a00 */
[----:B0-----:R-:W-:-:S06]  /*00b0*/  IMAD.WIDE R4, R2, 0x4, R4 ;  /* 0x0000000402047825 */ /* 0x001fcc00078e0204 */
[----:B-1----:R-:W3:Y:S01]  /*00c0*/  LDG.E R4, desc[UR4][R4.64] ;  /* 0x0000000404047981 */ /* 0x002ee2000c1e1900 */
[----:B--2---:R-:W-:-:S06]  /*00d0*/  IMAD.WIDE R6, R2, 0x4, R6 ;  /* 0x0000000402067825 */ /* 0x004fcc00078e0206 */
[----:B------:R-:W3:Y:S01]  /*00e0*/  LDG.E R7, desc[UR4][R6.64] ;  /* 0x0000000406077981 */ /* 0x000ee2000c1e1900 */
[----:B------:R-:W-:-:S04]  /*00f0*/  I2FP.F32.S32 R3, UR6 ;  /* 0x0000000600037c45 */ /* 0x000fc80008201400 */
[----:B------:R-:W0:Y:S01]  /*0100*/  MUFU.RCP R8, R3 ;  /* 0x0000000300087308 */ /* 0x000e220000001000 */
[----:B------:R-:W-:Y:S01]  /*0110*/  BSSY.RECONVERGENT B0, `(.L_x_0) ;  /* 0x000000d000007945 */ /* 0x000fe20003800200 */
[----:B0-----:R-:W-:-:S04]  /*0120*/  FFMA R9, -R3, R8, 1 ;  /* 0x3f80000003097423 */ /* 0x001fc80000000108 */
[----:B------:R-:W-:Y:S01]  /*0130*/  FFMA R9, R8, R9, R8 ;  /* 0x0000000908097223 */ /* 0x000fe20000000008 */
[----:B---3--:R-:W-:-:S04]  /*0140*/  FADD R0, R4, -R7 ;  /* 0x8000000704007221 */ /* 0x008fc80000000000 */
[----:B------:R-:W-:-:S04]  /*0150*/  FADD R0, R0, R0 ;  /* 0x0000000000007221 */ /* 0x000fc80000000000 */
[----:B------:R-:W0:Y:S01]  /*0160*/  FCHK P0, R0, R3 ;  /* 0x0000000300007302 */ /* 0x000e220000000000 */
[----:B------:R-:W-:-:S04]  /*0170*/  FFMA R8, R0, R9, RZ ;  /* 0x0000000900087223 */ /* 0x000fc800000000ff */
[----:B------:R-:W-:-:S04]  /*0180*/  FFMA R10, -R3, R8, R0 ;  /* 0x00000008030a7223 */ /* 0x000fc80000000100 */
[----:B------:R-:W-:Y:S01]  /*0190*/  FFMA R9, R9, R10, R8 ;  /* 0x0000000a09097223 */ /* 0x000fe20000000008 */
[----:B0-----:R-:W-:Y:S06]  /*01a0*/  @!P0 BRA `(.L_x_1) ;  /* 0x00000000000c8947 */ /* 0x001fec0003800000 */
[----:B------:R-:W-:-:S07]  /*01b0*/  MOV R4, 0x1d0 ;  /* 0x000001d000047802 */ /* 0x000fce0000000f00 */
[----:B------:R-:W-:Y:S05]  /*01c0*/  CALL.REL.NOINC `($__internal_0_$__cuda_sm3x_div_rn_noftz_f32_slowpath) ;  /* 0x0000000000187944 */ /* 0x000fea0003c00000 */
[----:B------:R-:W-:-:S07]  /*01d0*/  IMAD.MOV.U32 R9, RZ, RZ, R0 ;  /* 0x000000ffff097224 */ /* 0x000fce00078e0000 */
.L_x_1:
[----:B------:R-:W-:Y:S05]  /*01e0*/  BSYNC.RECONVERGENT B0 ;  /* 0x0000000000007941 */ /* 0x000fea0003800200 */
.L_x_0:
[----:B------:R-:W0:Y:S02]  /*01f0*/  LDC.64 R4, c[0x0][0x390] ;  /* 0x0000e400ff047b82 */ /* 0x000e240000000a00 */
[----:B0-----:R-:W-:-:S05]  /*0200*/  IMAD.WIDE R2, R2, 0x4, R4 ;  /* 0x0000000402027825 */ /* 0x001fca00078e0204 */
[----:B------:R-:W-:Y:S01]  /*0210*/  STG.E desc[UR4][R2.64], R9 ;  /* 0x0000000902007986 */ /* 0x000fe2000c101904 */
[----:B------:R-:W-:Y:S05]  /*0220*/  EXIT ;  /* 0x000000000000794d */ /* 0x000fea0003800000 */
        .weak           $__internal_0_$__cuda_sm3x_div_rn_noftz_f32_slowpath
        .type           $__internal_0_$__cuda_sm3x_div_rn_noftz_f32_slowpath,@function
        .size           $__internal_0_$__cuda_sm3x_div_rn_noftz_f32_slowpath,(.L_x_17 - $__internal_0_$__cuda_sm3x_div_rn_noftz_f32_slowpath)
$__internal_0_$__cuda_sm3x_div_rn_noftz_f32_slowpath:
[--C-:B------:R-:W-:Y:S01]  /*0230*/  SHF.R.U32.HI R6, RZ, 0x17, R3.reuse ;  /* 0x00000017ff067819 */ /* 0x100fe20000011603 */
[----:B------:R-:W-:Y:S01]  /*0240*/  BSSY.RECONVERGENT B1, `(.L_x_2) ;  /* 0x0000064000017945 */ /* 0x000fe20003800200 */
[--C-:B------:R-:W-:Y:S01]  /*0250*/  SHF.R.U32.HI R5, RZ, 0x17, R0.reuse ;  /* 0x00000017ff057819 */ /* 0x100fe20000011600 */
[----:B------:R-:W-:Y:S01]  /*0260*/  IMAD.MOV.U32 R7, RZ, RZ, R0 ;  /* 0x000000ffff077224 */ /* 0x000fe200078e0000 */
[----:B------:R-:W-:Y:S01]  /*0270*/  LOP3.LUT R6, R6, 0xff, RZ, 0xc0, !PT ;  /* 0x000000ff06067812 */ /* 0x000fe200078ec0ff */
[----:B------:R-:W-:Y:S01]  /*0280*/  IMAD.MOV.U32 R8, RZ, RZ, R3 ;  /* 0x000000ffff087224 */ /* 0x000fe200078e0003 */
[----:B------:R-:W-:-:S03]  /*0290*/  LOP3.LUT R5, R5, 0xff, RZ, 0xc0, !PT ;  /* 0x000000ff05057812 */ /* 0x000fc600078ec0ff */
[----:B------:R-:W-:Y:S02]  /*02a0*/  VIADD R11, R6, 0xffffffff ;  /* 0xffffffff060b7836 */ /* 0x000fe40000000000 */
[----:B------:R-:W-:-:S03]  /*02b0*/  VIADD R10, R5, 0xffffffff ;  /* 0xffffffff050a7836 */ /* 0x000fc60000000000 */
[----:B------:R-:W-:-:S04]  /*02c0*/  ISETP.GT.U32.AND P0, PT, R11, 0xfd, PT ;  /* 0x000000fd0b00780c */ /* 0x000fc80003f04070 */
[----:B------:R-:W-:-:S13]  /*02d0*/  ISETP.GT.U32.OR P0, PT, R10, 0xfd, P0 ;  /* 0x000000fd0a00780c */ /* 0x000fda0000704470 */
[----:B------:R-:W-:Y:S01]  /*02e0*/  @!P0 IMAD.MOV.U32 R9, RZ, RZ, RZ ;  /* 0x000000ffff098224 */ /* 0x000fe200078e00ff */
[----:B------:R-:W-:Y:S06]  /*02f0*/  @!P0 BRA `(.L_x_3) ;  /* 0x00000000005c8947 */ /* 0x000fec0003800000 */
[----:B------:R-:W-:Y:S02]  /*0300*/  FSETP.GTU.FTZ.AND P0, PT, |R0|, +INF , PT ;  /* 0x7f8000000000780b */ /* 0x000fe40003f1c200 */
[----:B------:R-:W-:-:S04]  /*0310*/  FSETP.GTU.FTZ.AND P1, PT, |R3|, +INF , PT ;  /* 0x7f8000000300780b */ /* 0x000fc80003f3c200 */
[----:B------:R-:W-:-:S13]  /*0320*/  PLOP3.LUT P0, PT, P0, P1, PT, 0xf8, 0x8f ;  /* 0x00000000008f781c */ /* 0x000fda0000703f70 */
[----:B------:R-:W-:Y:S05]  /*0330*/  @P0 BRA `(.L_x_4) ;  /* 0x00000004004c0947 */ /* 0x000fea0003800000 */
[----:B------:R-:W-:-:S13]  /*0340*/  LOP3.LUT P0, RZ, R8, 0x7fffffff, R7, 0xc8, !PT ;  /* 0x7fffffff08ff7812 */ /* 0x000fda000780c807 */
[----:B------:R-:W-:Y:S05]  /*0350*/  @!P0 BRA `(.L_x_5) ;  /* 0x00000004003c8947 */ /* 0x000fea0003800000 */
[C---:B------:R-:W-:Y:S02]  /*0360*/  FSETP.NEU.FTZ.AND P2, PT, |R0|.reuse, +INF , PT ;  /* 0x7f8000000000780b */ /* 0x040fe40003f5d200 */
[----:B------:R-:W-:Y:S02]  /*0370*/  FSETP.NEU.FTZ.AND P1, PT, |R3|, +INF , PT ;  /* 0x7f8000000300780b */ /* 0x000fe40003f3d200 */
[----:B------:R-:W-:-:S11]  /*0380*/  FSETP.NEU.FTZ.AND P0, PT, |R0|, +INF , PT ;  /* 0x7f8000000000780b */ /* 0x000fd60003f1d200 */
[----:B------:R-:W-:Y:S05]  /*0390*/  @!P1 BRA !P2, `(.L_x_5) ;  /* 0x00000004002c9947 */ /* 0x000fea0005000000 */
[----:B------:R-:W-:-:S04]  /*03a0*/  LOP3.LUT P2, RZ, R7, 0x7fffffff, RZ, 0xc0, !PT ;  /* 0x7fffffff07ff7812 */ /* 0x000fc8000784c0ff */
[----:B------:R-:W-:-:S13]  /*03b0*/  PLOP3.LUT P1, PT, P1, P2, PT, 0x2f, 0xf2 ;  /* 0x0000000000f2781c */ /* 0x000fda0000f24577 */
[----:B------:R-:W-:Y:S05]  /*03c0*/  @P1 BRA `(.L_x_6) ;  /* 0x0000000400181947 */ /* 0x000fea0003800000 */
[----:B------:R-:W-:-:S04]  /*03d0*/  LOP3.LUT P1, RZ, R8, 0x7fffffff, RZ, 0xc0, !PT ;  /* 0x7fffffff08ff7812 */ /* 0x000fc8000782c0ff */
[----:B------:R-:W-:-:S13]  /*03e0*/  PLOP3.LUT P0, PT, P0, P1, PT, 0x2f, 0xf2 ;  /* 0x0000000000f2781c */ /* 0x000fda0000702577 */
[----:B------:R-:W-:Y:S05]  /*03f0*/  @P0 BRA `(.L_x_7) ;  /* 0x0000000400000947 */ /* 0x000fea0003800000 */
[----:B------:R-:W-:Y:S02]  /*0400*/  ISETP.GE.AND P0, PT, R10, RZ, PT ;  /* 0x000000ff0a00720c */ /* 0x000fe40003f06270 */
[----:B------:R-:W-:-:S11]  /*0410*/  ISETP.GE.AND P1, PT, R11, RZ, PT ;  /* 0x000000ff0b00720c */ /* 0x000fd60003f26270 */
[----:B------:R-:W-:Y:S02]  /*0420*/  @P0 IMAD.MOV.U32 R9, RZ, RZ, RZ ;  /* 0x000000ffff090224 */ /* 0x000fe400078e00ff */
[----:B------:R-:W-:Y:S01]  /*0430*/  @!P0 FFMA R7, R0, 1.84467440737095516160e+19, RZ ;  /* 0x5f80000000078823 */ /* 0x000fe200000000ff */
[----:B------:R-:W-:Y:S02]  /*0440*/  @!P0 IMAD.MOV.U32 R9, RZ, RZ, -0x40 ;  /* 0xffffffc0ff098424 */ /* 0x000fe400078e00ff */
[----:B------:R-:W-:Y:S02]  /*0450*/  @!P1 FFMA R8, R3, 1.84467440737095516160e+19, RZ ;  /* 0x5f80000003089823 */ /* 0x000fe400000000ff */
[----:B------:R-:W-:-:S07]  /*0460*/  @!P1 VIADD R9, R9, 0x40 ;  /* 0x0000004009099836 */ /* 0x000fce0000000000 */
.L_x_3:
[----:B------:R-:W-:Y:S01]  /*0470*/  LEA R3, R6, 0xc0800000, 0x17 ;  /* 0xc080000006037811 */ /* 0x000fe200078eb8ff */
[----:B------:R-:W-:Y:S01]  /*0480*/  VIADD R5, R5, 0xffffff81 ;  /* 0xffffff8105057836 */ /* 0x000fe20000000000 */
[----:B------:R-:W-:Y:S03]  /*0490*/  BSSY.RECONVERGENT B2, `(.L_x_8) ;  /* 0x0000035000027945 */ /* 0x000fe60003800200 */
[----:B------:R-:W-:Y:S01]  /*04a0*/  IMAD.IADD R3, R8, 0x1, -R3 ;  /* 0x0000000108037824 */ /* 0x000fe200078e0a03 */
[C---:B------:R-:W-:Y:S01]  /*04b0*/  IADD3 R6, PT, PT, R5.reuse, 0x7f, -R6 ;  /* 0x0000007f05067810 */ /* 0x040fe20007ffe806 */
[----:B------:R-:W-:Y:S02]  /*04c0*/  IMAD R0, R5, -0x800000, R7 ;  /* 0xff80000005007824 */ /* 0x000fe400078e0207 */
[----:B------:R-:W0:Y:S01]  /*04d0*/  MUFU.RCP R8, R3 ;  /* 0x0000000300087308 */ /* 0x000e220000001000 */
[----:B------:R-:W-:Y:S01]  /*04e0*/  FADD.FTZ R11, -R3, -RZ ;  /* 0x800000ff030b7221 */ /* 0x000fe20000010100 */
[----:B------:R-:W-:-:S03]  /*04f0*/  IMAD.IADD R6, R6, 0x1, R9 ;  /* 0x0000000106067824 */ /* 0x000fc600078e0209 */
[----:B0-----:R-:W-:-:S04]  /*0500*/  FFMA R13, R8, R11, 1 ;  /* 0x3f800000080d7423 */ /* 0x001fc8000000000b */
[----:B------:R-:W-:-:S04]  /*0510*/  FFMA R10, R8, R13, R8 ;  /* 0x0000000d080a7223 */ /* 0x000fc80000000008 */
[----:B------:R-:W-:-:S04]  /*0520*/  FFMA R7, R0, R10, RZ ;  /* 0x0000000a00077223 */ /* 0x000fc800000000ff */
[----:B------:R-:W-:-:S04]  /*0530*/  FFMA R8, R11, R7, R0 ;  /* 0x000000070b087223 */ /* 0x000fc80000000000 */
[----:B------:R-:W-:-:S04]  /*0540*/  FFMA R7, R10, R8, R7 ;  /* 0x000000080a077223 */ /* 0x000fc80000000007 */
[----:B------:R-:W-:-:S04]  /*0550*/  FFMA R8, R11, R7, R0 ;  /* 0x000000070b087223 */ /* 0x000fc80000000000 */
[----:B------:R-:W-:-:S05]  /*0560*/  FFMA R0, R10, R8, R7 ;  /* 0x000000080a007223 */ /* 0x000fca0000000007 */
[----:B------:R-:W-:-:S04]  /*0570*/  SHF.R.U32.HI R3, RZ, 0x17, R0 ;  /* 0x00000017ff037819 */ /* 0x000fc80000011600 */
[----:B------:R-:W-:-:S05]  /*0580*/  LOP3.LUT R3, R3, 0xff, RZ, 0xc0, !PT ;  /* 0x000000ff03037812 */ /* 0x000fca00078ec0ff */
[----:B------:R-:W-:-:S04]  /*0590*/  IMAD.IADD R9, R3, 0x1, R6 ;  /* 0x0000000103097824 */ /* 0x000fc800078e0206 */
[----:B------:R-:W-:-:S05]  /*05a0*/  VIADD R3, R9, 0xffffffff ;  /* 0xffffffff09037836 */ /* 0x000fca0000000000 */
[----:B------:R-:W-:-:S13]  /*05b0*/  ISETP.GE.U32.AND P0, PT, R3, 0xfe, PT ;  /* 0x000000fe0300780c */ /* 0x000fda0003f06070 */
[----:B------:R-:W-:Y:S05]  /*05c0*/  @!P0 BRA `(.L_x_9) ;  /* 0x0000000000808947 */ /* 0x000fea0003800000 */
[----:B------:R-:W-:-:S13]  /*05d0*/  ISETP.GT.AND P0, PT, R9, 0xfe, PT ;  /* 0x000000fe0900780c */ /* 0x000fda0003f04270 */
[----:B------:R-:W-:Y:S05]  /*05e0*/  @P0 BRA `(.L_x_10) ;  /* 0x00000000006c0947 */ /* 0x000fea0003800000 */
[----:B------:R-:W-:-:S13]  /*05f0*/  ISETP.GE.AND P0, PT, R9, 0x1, PT ;  /* 0x000000010900780c */ /* 0x000fda0003f06270 */
[----:B------:R-:W-:Y:S05]  /*0600*/  @P0 BRA `(.L_x_11) ;  /* 0x0000000000740947 */ /* 0x000fea0003800000 */
[----:B------:R-:W-:Y:S02]  /*0610*/  ISETP.GE.AND P0, PT, R9, -0x18, PT ;  /* 0xffffffe80900780c */ /* 0x000fe40003f06270 */
[----:B------:R-:W-:-:S11]  /*0620*/  LOP3.LUT R0, R0, 0x80000000, RZ, 0xc0, !PT ;  /* 0x8000000000007812 */ /* 0x000fd600078ec0ff */
[----:B------:R-:W-:Y:S05]  /*0630*/  @!P0 BRA `(.L_x_11) ;  /* 0x0000000000688947 */ /* 0x000fea0003800000 */
[CCC-:B------:R-:W-:Y:S01]  /*0640*/  FFMA.RZ R3, R10.reuse, R8.reuse, R7.reuse ;  /* 0x000000080a037223 */ /* 0x1c0fe2000000c007 */
[CCC-:B------:R-:W-:Y:S01]  /*0650*/  FFMA.RM R6, R10.reuse, R8.reuse, R7.reuse ;  /* 0x000000080a067223 */ /* 0x1c0fe20000004007 */
[C---:B------:R-:W-:Y:S02]  /*0660*/  ISETP.NE.AND P2, PT, R9.reuse, RZ, PT ;  /* 0x000000ff0900720c */ /* 0x040fe40003f45270 */
[----:B------:R-:W-:Y:S02]  /*0670*/  ISETP.NE.AND P1, PT, R9, RZ, PT ;  /* 0x000000ff0900720c */ /* 0x000fe40003f25270 */
[----:B------:R-:W-:Y:S01]  /*0680*/  LOP3.LUT R5, R3, 0x7fffff, RZ, 0xc0, !PT ;  /* 0x007fffff03057812 */ /* 0x000fe200078ec0ff */
[----:B------:R-:W-:Y:S01]  /*0690*/  FFMA.RP R3, R10, R8, R7 ;  /* 0x000000080a037223 */ /* 0x000fe20000008007 */
[----:B------:R-:W-:Y:S02]  /*06a0*/  VIADD R8, R9, 0x20 ;  /* 0x0000002009087836 */ /* 0x000fe40000000000 */
[----:B------:R-:W-:Y:S01]  /*06b0*/  LOP3.LUT R5, R5, 0x800000, RZ, 0xfc, !PT ;  /* 0x0080000005057812 */ /* 0x000fe200078efcff */
[----:B------:R-:W-:Y:S01]  /*06c0*/  IMAD.MOV R7, RZ, RZ, -R9 ;  /* 0x000000ffff077224 */ /* 0x000fe200078e0a09 */
[----:B------:R-:W-:-:S02]  /*06d0*/  FSETP.NEU.FTZ.AND P0, PT, R3, R6, PT ;  /* 0x000000060300720b */ /* 0x000fc40003f1d000 */
[----:B------:R-:W-:Y:S02]  /*06e0*/  SHF.L.U32 R8, R5, R8, RZ ;  /* 0x0000000805087219 */ /* 0x000fe400000006ff */
[----:B------:R-:W-:Y:S02]  /*06f0*/  SEL R6, R7, RZ, P2 ;  /* 0x000000ff07067207 */ /* 0x000fe40001000000 */
[----:B------:R-:W-:Y:S02]  /*0700*/  ISETP.NE.AND P1, PT, R8, RZ, P1 ;  /* 0x000000ff0800720c */ /* 0x000fe40000f25270 */
[----:B------:R-:W-:Y:S02]  /*0710*/  SHF.R.U32.HI R6, RZ, R6, R5 ;  /* 0x00000006ff067219 */ /* 0x000fe40000011605 */
[----:B------:R-:W-:Y:S02]  /*0720*/  PLOP3.LUT P0, PT, P0, P1, PT, 0xf8, 0x8f ;  /* 0x00000000008f781c */ /* 0x000fe40000703f70 */
[----:B------:R-:W-:-:S02]  /*0730*/  SHF.R.U32.HI R8, RZ, 0x1, R6 ;  /* 0x00000001ff087819 */ /* 0x000fc40000011606 */
[----:B------:R-:W-:-:S04]  /*0740*/  SEL R3, RZ, 0x1, !P0 ;  /* 0x00000001ff037807 */ /* 0x000fc80004000000 */
[----:B------:R-:W-:-:S04]  /*0750*/  LOP3.LUT R3, R3, 0x1, R8, 0xf8, !PT ;  /* 0x0000000103037812 */ /* 0x000fc800078ef808 */
[----:B------:R-:W-:-:S05]  /*0760*/  LOP3.LUT R3, R3, R6, RZ, 0xc0, !PT ;  /* 0x0000000603037212 */ /* 0x000fca00078ec0ff */
[----:B------:R-:W-:-:S05]  /*0770*/  IMAD.IADD R3, R8, 0x1, R3 ;  /* 0x0000000108037824 */ /* 0x000fca00078e0203 */
[----:B------:R-:W-:Y:S01]  /*0780*/  LOP3.LUT R0, R3, R0, RZ, 0xfc, !PT ;  /* 0x0000000003007212 */ /* 0x000fe200078efcff */
[----:B------:R-:W-:Y:S06]  /*0790*/  BRA `(.L_x_11) ;  /* 0x0000000000107947 */ /* 0x000fec0003800000 */
.L_x_10:
[----:B------:R-:W-:-:S04]  /*07a0*/  LOP3.LUT R0, R0, 0x80000000, RZ, 0xc0, !PT ;  /* 0x8000000000007812 */ /* 0x000fc800078ec0ff */
[----:B------:R-:W-:Y:S01]  /*07b0*/  LOP3.LUT R0, R0, 0x7f800000, RZ, 0xfc, !PT ;  /* 0x7f80000000007812 */ /* 0x000fe200078efcff */
[----:B------:R-:W-:Y:S06]  /*07c0*/  BRA `(.L_x_11) ;  /* 0x0000000000047947 */ /* 0x000fec0003800000 */
.L_x_9:
[----:B------:R-:W-:-:S07]  /*07d0*/  IMAD R0, R6, 0x800000, R0 ;  /* 0x0080000006007824 */ /* 0x000fce00078e0200 */
.L_x_11:
[----:B------:R-:W-:Y:S05]  /*07e0*/  BSYNC.RECONVERGENT B2 ;  /* 0x0000000000027941 */ /* 0x000fea0003800200 */
.L_x_8:
[----:B------:R-:W-:Y:S05]  /*07f0*/  BRA `(.L_x_12) ;  /* 0x0000000000207947 */ /* 0x000fea0003800000 */
.L_x_7:
[----:B------:R-:W-:-:S04]  /*0800*/  LOP3.LUT R0, R8, 0x80000000, R7, 0x48, !PT ;  /* 0x8000000008007812 */ /* 0x000fc800078e4807 */
[----:B------:R-:W-:Y:S01]  /*0810*/  LOP3.LUT R0, R0, 0x7f800000, RZ, 0xfc, !PT ;  /* 0x7f80000000007812 */ /* 0x000fe200078efcff */
[----:B------:R-:W-:Y:S06]  /*0820*/  BRA `(.L_x_12) ;  /* 0x0000000000147947 */ /* 0x000fec0003800000 */
.L_x_6:
[----:B------:R-:W-:Y:S01]  /*0830*/  LOP3.LUT R0, R8, 0x80000000, R7, 0x48, !PT ;  /* 0x8000000008007812 */ /* 0x000fe200078e4807 */
[----:B------:R-:W-:Y:S06]  /*0840*/  BRA `(.L_x_12) ;  /* 0x00000000000c7947 */ /* 0x000fec0003800000 */
.L_x_5:
[----:B------:R-:W0:Y:S01]  /*0850*/  MUFU.RSQ R0, -QNAN ;  /* 0xffc0000000007908 */ /* 0x000e220000001400 */
[----:B------:R-:W-:Y:S05]  /*0860*/  BRA `(.L_x_12) ;  /* 0x0000000000047947 */ /* 0x000fea0003800000 */
.L_x_4:
[----:B------:R-:W-:-:S07]  /*0870*/  FADD.FTZ R0, R0, R3 ;  /* 0x0000000300007221 */ /* 0x000fce0000010000 */
.L_x_12:
[----:B------:R-:W-:Y:S05]  /*0880*/  BSYNC.RECONVERGENT B1 ;  /* 0x0000000000017941 */ /* 0x000fea0003800200 */
.L_x_2:
[----:B------:R-:W-:-:S04]  /*0890*/  IMAD.MOV.U32 R5, RZ, RZ, 0x0 ;  /* 0x00000000ff057424 */ /* 0x000fc800078e00ff */
[----:B0-----:R-:W-:Y:S05]  /*08a0*/  RET.REL.NODEC R4 `(_Z24mse_loss_backward_kernelPKfS0_Pfi) ;  /* 0xfffffff404d47950 */ /* 0x001fea0003c3ffff */
.L_x_13:
[----:B------:R-:W-:-:S00]  /*08b0*/  BRA `(.L_x_13) ;  /* 0xfffffffc00fc7947 */ /* 0x000fc0000383ffff */
[----:B------:R-:W-:-:S00]  /*08c0*/  NOP ;  /* 0x0000000000007918 */ /* 0x000fc00000000000 */
        /* <DEDUP_REMOVED lines=11> */
.L_x_17:


//--------------------- .text._Z23mse_loss_forward_kernelPKfS0_Pfi --------------------------
	.section	.text._Z23mse_loss_forward_kernelPKfS0_Pfi,"ax",@progbits
	.align	128
        .global         _Z23mse_loss_forward_kernelPKfS0_Pfi
        .type           _Z23mse_loss_forward_kernelPKfS0_Pfi,@function
        .size           _Z23mse_loss_forward_kernelPKfS0_Pfi,(.L_x_19 - _Z23mse_loss_forward_kernelPKfS0_Pfi)
        .other          _Z23mse_loss_forward_kernelPKfS0_Pfi,@"STO_CUDA_ENTRY STV_DEFAULT"
_Z23mse_loss_forward_kernelPKfS0_Pfi:
.text._Z23mse_loss_forward_kernelPKfS0_Pfi:
[----:B------:R-:W-:Y:S01]  /*0000*/  LDC R1, c[0x0][0x37c] ;  /* 0x0000df00ff017b82 */ /* 0x000fe20000000800 */
[----:B------:R-:W0:Y:S01]  /*0010*/  S2R R9, SR_CTAID.X ;  /* 0x0000000000097919 */ /* 0x000e220000002500 */
[----:B------:R-:W0:Y:S06]  /*0020*/  LDCU UR8, c[0x0][0x360] ;  /* 0x00006c00ff0877ac */ /* 0x000e2c0008000800 */
[----:B------:R-:W1:Y:S01]  /*0030*/  LDC.64 R2, c[0x0][0x380] ;  /* 0x0000e000ff027b82 */ /* 0x000e620000000a00 */
[----:B------:R-:W0:Y:S01]  /*0040*/  S2R R8, SR_TID.X ;  /* 0x0000000000087919 */ /* 0x000e220000002100 */
[----:B------:R-:W2:Y:S01]  /*0050*/  LDCU UR4, c[0x0][0x398] ;  /* 0x00007300ff0477ac */ /* 0x000ea20008000800 */
[----:B------:R-:W3:Y:S05]  /*0060*/  LDCU.64 UR6, c[0x0][0x358] ;  /* 0x00006b00ff0677ac */ /* 0x000eea0008000a00 */
[----:B------:R-:W4:Y:S01]  /*0070*/  LDC.64 R4, c[0x0][0x388] ;  /* 0x0000e200ff047b82 */ /* 0x000f220000000a00 */
[----:B0-----:R-:W-:-:S05]  /*0080*/  IMAD R7, R9, UR8, R8 ;  /* 0x0000000809077c24 */ /* 0x001fca000f8e0208 */
[----:B--2---:R-:W-:-:S13]  /*0090*/  ISETP.GE.AND P1, PT, R7, UR4, PT ;  /* 0x0000000407007c0c */ /* 0x004fda000bf26270 */
[----:B-1----:R-:W-:-:S04]  /*00a0*/  @!P1 IMAD.WIDE R2, R7, 0x4, R2 ;  /* 0x0000000407029825 */ /* 0x002fc800078e0202 */
[----:B----4-:R-:W-:Y:S02]  /*00b0*/  @!P1 IMAD.WIDE R4, R7, 0x4, R4 ;  /* 0x0000000407049825 */ /* 0x010fe400078e0204 */
[----:B---3--:R-:W2:Y:S04]  /*00c0*/  @!P1 LDG.E R2, desc[UR6][R2.64] ;  /* 0x0000000602029981 */ /* 0x008ea8000c1e1900 */
[----:B------:R-:W2:Y:S01]  /*00d0*/  @!P1 LDG.E R5, desc[UR6][R4.64] ;  /* 0x0000000604059981 */ /* 0x000ea2000c1e1900 */
[----:B------:R-:W0:Y:S01]  /*00e0*/  S2UR UR5, SR_CgaCtaId ;  /* 0x00000000000579c3 */ /* 0x000e220000008800 */
[----:B------:R-:W-:Y:S01]  /*00f0*/  MOV R6, UR8 ;  /* 0x0000000800067c02 */ /* 0x000fe20008000f00 */
[----:B------:R-:W-:Y:S01]  /*0100*/  UMOV UR4, 0x400 ;  /* 0x0000040000047882 */ /* 0x000fe20000000000 */
[----:B------:R-:W-:-:S02]  /*0110*/  ISETP.NE.AND P0, PT, R8, RZ, PT ;  /* 0x000000ff0800720c */ /* 0x000fc40003f05270 */
[----:B------:R-:W-:Y:S01]  /*0120*/  ISETP.GE.U32.AND P2, PT, R6, 0x2, PT ;  /* 0x000000020600780c */ /* 0x000fe20003f46070 */
[----:B0-----:R-:W-:-:S06]  /*0130*/  ULEA UR4, UR5, UR4, 0x18 ;  /* 0x0000000405047291 */ /* 0x001fcc000f8ec0ff */
[----:B------:R-:W-:Y:S01]  /*0140*/  LEA R0, R8, UR4, 0x2 ;  /* 0x0000000408007c11 */ /* 0x000fe2000f8e10ff */
[----:B--2---:R-:W-:-:S04]  /*0150*/  @!P1 FADD R7, R2, -R5 ;  /* 0x8000000502079221 */ /* 0x004fc80000000000 */
[----:B------:R-:W-:-:S05]  /*0160*/  @!P1 FMUL R7, R7, R7 ;  /* 0x0000000707079220 */ /* 0x000fca0000400000 */
[----:B------:R0:W-:Y:S04]  /*0170*/  @!P1 STS [R0], R7 ;  /* 0x0000000700009388 */ /* 0x0001e80000000800 */
[----:B------:R0:W-:Y:S01]  /*0180*/  @P1 STS [R0], RZ ;  /* 0x000000ff00001388 */ /* 0x0001e20000000800 */
[----:B------:R-:W-:Y:S06]  /*0190*/  BAR.SYNC.DEFER_BLOCKING 0x0 ;  /* 0x0000000000007b1d */ /* 0x000fec0000010000 */
[----:B------:R-:W-:Y:S05]  /*01a0*/  @!P2 BRA `(.L_x_14) ;  /* 0x00000000002ca947 */ /* 0x000fea0003800000 */
.L_x_15:
[----:B------:R-:W-:-:S04]  /*01b0*/  SHF.R.U32.HI R5, RZ, 0x1, R6 ;  /* 0x00000001ff057819 */ /* 0x000fc80000011606 */
[----:B------:R-:W-:-:S13]  /*01c0*/  ISETP.GE.U32.AND P1, PT, R8, R5, PT ;  /* 0x000000050800720c */ /* 0x000fda0003f26070 */
[----:B------:R-:W-:Y:S01]  /*01d0*/  @!P1 LEA R2, R5, R0, 0x2 ;  /* 0x0000000005029211 */ /* 0x000fe200078e10ff */
[----:B------:R-:W-:Y:S05]  /*01e0*/  @!P1 LDS R3, [R0] ;  /* 0x0000000000039984 */ /* 0x000fea0000000800 */
[----:B------:R-:W1:Y:S02]  /*01f0*/  @!P1 LDS R2, [R2] ;  /* 0x0000000002029984 */ /* 0x000e640000000800 */
[----:B-1----:R-:W-:-:S05]  /*0200*/  @!P1 FADD R3, R2, R3 ;  /* 0x0000000302039221 */ /* 0x002fca0000000000 */
[----:B------:R1:W-:Y:S01]  /*0210*/  @!P1 STS [R0], R3 ;  /* 0x0000000300009388 */ /* 0x0003e20000000800 */
[----:B------:R-:W-:Y:S01]  /*0220*/  BAR.SYNC.DEFER_BLOCKING 0x0 ;  /* 0x0000000000007b1d */ /* 0x000fe20000010000 */
[----:B------:R-:W-:Y:S02]  /*0230*/  ISETP.GT.U32.AND P1, PT, R6, 0x3, PT ;  /* 0x000000030600780c */ /* 0x000fe40003f24070 */
[----:B------:R-:W-:-:S11]  /*0240*/  MOV R6, R5 ;  /* 0x0000000500067202 */ /* 0x000fd60000000f00 */
[----:B-1----:R-:W-:Y:S05]  /*0250*/  @P1 BRA `(.L_x_15) ;  /* 0xfffffffc00d41947 */ /* 0x002fea000383ffff */
.L_x_14:
[----:B------:R-:W-:Y:S05]  /*0260*/  @P0 EXIT ;  /* 0x000000000000094d */ /* 0x000fea0003800000 */
[----:B------:R-:W1:Y:S01]  /*0270*/  S2UR UR5, SR_CgaCtaId ;  /* 0x00000000000579c3 */ /* 0x000e620000008800 */
[----:B------:R-:W-:-:S07]  /*0280*/  UMOV UR4, 0x400 ;  /* 0x0000040000047882 */ /* 0x000fce0000000000 */
[----:B------:R-:W2:Y:S01]  /*0290*/  LDC.64 R2, c[0x0][0x390] ;  /* 0x0000e400ff027b82 */ /* 0x000ea20000000a00 */
[----:B-1----:R-:W-:Y:S01]  /*02a0*/  ULEA UR4, UR5, UR4, 0x18 ;  /* 0x0000000405047291 */ /* 0x002fe2000f8ec0ff */
[----:B--2---:R-:W-:-:S08]  /*02b0*/  IMAD.WIDE.U32 R2, R9, 0x4, R2 ;  /* 0x0000000409027825 */ /* 0x004fd000078e0002 */
[----:B------:R-:W1:Y:S04]  /*02c0*/  LDS R5, [UR4] ;  /* 0x00000004ff057984 */ /* 0x000e680008000800 */
[----:B-1----:R-:W-:Y:S01]  /*02d0*/  STG.E desc[UR6][R2.64], R5 ;  /* 0x0000000502007986 */ /* 0x002fe2000c101906 */
[----:B------:R-:W-:Y:S05]  /*02e0*/  EXIT ;  /* 0x000000000000794d */ /* 0x000fea0003800000 */
.L_x_16:
        /* <DEDUP_REMOVED lines=9> */
.L_x_19:


//--------------------- .nv.shared.reserved.0     --------------------------
	.section	.nv.shared.reserved.0,"aw",@nobits
	.weak		__nv_reservedSMEM_offset_0_alias
	.size		__nv_reservedSMEM_offset_0_alias, 0, 64
	.other		__nv_reservedSMEM_offset_0_alias,@"STO_CUDA_RESERVED_SHARED STV_DEFAULT"
__nv_reservedSMEM_offset_0_alias:
	.zero		0
	.zero		64


//--------------------- .nv.shared._Z23mse_loss_forward_kernelPKfS0_Pfi --------------------------
	.section	.nv.shared._Z23mse_loss_forward_kernelPKfS0_Pfi,"aw",@nobits
	.sectionflags	@""
	.align	4
.nv.shared._Z23mse_loss_forward_kernelPKfS0_Pfi:
	.zero		2048


//--------------------- .nv.constant0._Z24mse_loss_backward_kernelPKfS0_Pfi --------------------------
	.section	.nv.constant0._Z24mse_loss_backward_kernelPKfS0_Pfi,"a",@progbits
	.sectionflags	@""
	.align	4
.nv.constant0._Z24mse_loss_backward_kernelPKfS0_Pfi:
	.zero		924


//--------------------- .nv.constant0._Z23mse_loss_forward_kernelPKfS0_Pfi --------------------------
	.section	.nv.constant0._Z23mse_loss_forward_kernelPKfS0_Pfi,"a",@progbits
	.sectionflags	@""
	.align	4
.nv.constant0._Z23mse_loss_forward_kernelPKfS0_Pfi:
	.zero		924


//--------------------- SYMBOLS --------------------------

	.type		.nv.reservedSmem.offset0,@object
	.size		.nv.reservedSmem.offset0,0x4
	.type		.nv.reservedSmem.cap,@object
	.size		.nv.reservedSmem.cap,0x4
